	.headerflags	@"EF_CUDA_TEXMODE_UNIFIED EF_CUDA_64BIT_ADDRESS EF_CUDA_ACCELERATORS EF_CUDA_SM90 EF_CUDA_VIRTUAL_SM(EF_CUDA_SM90)"
	.elftype	@"ET_EXEC"


//--------------------- .nv.info                  --------------------------
	.section	.nv.info,"",@"SHT_CUDA_INFO"
	.align	4


	//----- nvinfo : EIATTR_REGCOUNT
	.align		4
        /*0000*/ 	.byte	0x04, 0x2f
        /*0002*/ 	.short	(.L_1 - .L_0)
	.align		4
.L_0:
        /*0004*/ 	.word	index@(triton_poi_fused_cat_27)
        /*0008*/ 	.word	0x00000013


	//----- nvinfo : EIATTR_MIN_STACK_SIZE
	.align		4
.L_1:
        /*000c*/ 	.byte	0x04, 0x12
        /*000e*/ 	.short	(.L_3 - .L_2)
	.align		4
.L_2:
        /*0010*/ 	.word	index@(triton_poi_fused_cat_27)
        /*0014*/ 	.word	0x00000000


	//----- nvinfo : EIATTR_FRAME_SIZE
	.align		4
.L_3:
        /*0018*/ 	.byte	0x04, 0x11
        /*001a*/ 	.short	(.L_5 - .L_4)
	.align		4
.L_4:
        /*001c*/ 	.word	index@(triton_poi_fused_cat_27)
        /*0020*/ 	.word	0x00000000


	//----- nvinfo : EIATTR_MIN_STACK_SIZE
	.align		4
.L_5:
        /*0024*/ 	.byte	0x04, 0x12
        /*0026*/ 	.short	(.L_7 - .L_6)
	.align		4
.L_6:
        /*0028*/ 	.word	index@(triton_poi_fused_cat_27)
        /*002c*/ 	.word	0x00000000
.L_7:


//--------------------- .nv.info.triton_poi_fused_cat_27 --------------------------
	.section	.nv.info.triton_poi_fused_cat_27,"",@"SHT_CUDA_INFO"
	.sectionflags	@""
	.align	4


	//----- nvinfo : EIATTR_CUDA_API_VERSION
	.align		4
        /*0000*/ 	.byte	0x04, 0x37
        /*0002*/ 	.short	(.L_9 - .L_8)
.L_8:
        /*0004*/ 	.word	0x0000007c


	//----- nvinfo : EIATTR_KPARAM_INFO
	.align		4
.L_9:
        /*0008*/ 	.byte	0x04, 0x17
        /*000a*/ 	.short	(.L_11 - .L_10)
.L_10:
        /*000c*/ 	.word	0x00000000
        /*0010*/ 	.short	0x0005
        /*0012*/ 	.short	0x0028
        /*0014*/ 	.byte	0x00, 0xf0, 0x11, 0x00


	//----- nvinfo : EIATTR_KPARAM_INFO
	.align		4
.L_11:
        /*0018*/ 	.byte	0x04, 0x17
        /*001a*/ 	.short	(.L_13 - .L_12)
.L_12:
        /*001c*/ 	.word	0x00000000
        /*0020*/ 	.short	0x0004
        /*0022*/ 	.short	0x0020
        /*0024*/ 	.byte	0x00, 0xf4, 0x21, 0x00


	//----- nvinfo : EIATTR_KPARAM_INFO
	.align		4
.L_13:
        /*0028*/ 	.byte	0x04, 0x17
        /*002a*/ 	.short	(.L_15 - .L_14)
.L_14:
        /*002c*/ 	.word	0x00000000
        /*0030*/ 	.short	0x0003
        /*0032*/ 	.short	0x0018
        /*0034*/ 	.byte	0x00, 0xf4, 0x21, 0x00


	//----- nvinfo : EIATTR_KPARAM_INFO
	.align		4
.L_15:
        /*0038*/ 	.byte	0x04, 0x17
        /*003a*/ 	.short	(.L_17 - .L_16)
.L_16:
        /*003c*/ 	.word	0x00000000
        /*0040*/ 	.short	0x0002
        /*0042*/ 	.short	0x0010
        /*0044*/ 	.byte	0x00, 0xf4, 0x21, 0x00


	//----- nvinfo : EIATTR_KPARAM_INFO
	.align		4
.L_17:
        /*0048*/ 	.byte	0x04, 0x17
        /*004a*/ 	.short	(.L_19 - .L_18)
.L_18:
        /*004c*/ 	.word	0x00000000
        /*0050*/ 	.short	0x0001
        /*0052*/ 	.short	0x0008
        /*0054*/ 	.byte	0x00, 0xf4, 0x21, 0x00


	//----- nvinfo : EIATTR_KPARAM_INFO
	.align		4
.L_19:
        /*0058*/ 	.byte	0x04, 0x17
        /*005a*/ 	.short	(.L_21 - .L_20)
.L_20:
        /*005c*/ 	.word	0x00000000
        /*0060*/ 	.short	0x0000
        /*0062*/ 	.short	0x0000
        /*0064*/ 	.byte	0x00, 0xf4, 0x21, 0x00


	//----- nvinfo : EIATTR_SPARSE_MMA_MASK
	.align		4
.L_21:
        /*0068*/ 	.byte	0x03, 0x50
        /*006a*/ 	.short	0x0000


	//----- nvinfo : EIATTR_MAXREG_COUNT
	.align		4
        /*006c*/ 	.byte	0x03, 0x1b
        /*006e*/ 	.short	0x00ff


	//----- nvinfo : EIATTR_EXIT_INSTR_OFFSETS
	.align		4
        /*0070*/ 	.byte	0x04, 0x1c
        /*0072*/ 	.short	(.L_23 - .L_22)


	//   ....[0]....
.L_22:
        /*0074*/ 	.word	0x000002f0


	//   ....[1]....
        /*0078*/ 	.word	0x00000310


	//----- nvinfo : EIATTR_REQNTID
	.align		4
.L_23:
        /*007c*/ 	.byte	0x04, 0x10
        /*007e*/ 	.short	(.L_25 - .L_24)
.L_24:
        /*0080*/ 	.word	0x00000080
        /*0084*/ 	.word	0x00000001
        /*0088*/ 	.word	0x00000001


	//----- nvinfo : EIATTR_CBANK_PARAM_SIZE
	.align		4
.L_25:
        /*008c*/ 	.byte	0x03, 0x19
        /*008e*/ 	.short	0x002c


	//----- nvinfo : EIATTR_PARAM_CBANK
	.align		4
        /*0090*/ 	.byte	0x04, 0x0a
        /*0092*/ 	.short	(.L_27 - .L_26)
	.align		4
.L_26:
        /*0094*/ 	.word	index@(.nv.constant0.triton_poi_fused_cat_27)
        /*0098*/ 	.short	0x0210
        /*009a*/ 	.short	0x002c


	//----- nvinfo : EIATTR_SW_WAR
	.align		4
.L_27:
        /*009c*/ 	.byte	0x04, 0x36
        /*009e*/ 	.short	(.L_29 - .L_28)
.L_28:
        /*00a0*/ 	.word	0x00000008
.L_29:


//--------------------- .nv.callgraph             --------------------------
	.section	.nv.callgraph,"",@"SHT_CUDA_CALLGRAPH"
	.align	4
	.sectionentsize	8
	.align		4
        /*0000*/ 	.word	0x00000000
	.align		4
        /*0004*/ 	.word	0xffffffff
	.align		4
        /*0008*/ 	.word	0x00000000
	.align		4
        /*000c*/ 	.word	0xfffffffe
	.align		4
        /*0010*/ 	.word	0x00000000
	.align		4
        /*0014*/ 	.word	0xfffffffd
	.align		4
        /*0018*/ 	.word	0x00000000
	.align		4
        /*001c*/ 	.word	0xfffffffc


//--------------------- .text.triton_poi_fused_cat_27 --------------------------
	.section	.text.triton_poi_fused_cat_27,"ax",@progbits
	.align	128
        .global         triton_poi_fused_cat_27
        .type           triton_poi_fused_cat_27,@function
        .size           triton_poi_fused_cat_27,(.L_x_1 - triton_poi_fused_cat_27)
        .other          triton_poi_fused_cat_27,@"STO_CUDA_ENTRY STV_DEFAULT"
triton_poi_fused_cat_27:
.text.triton_poi_fused_cat_27:
[----:B------:R-:W0:Y:S02]  /*0000*/  LDC R1, c[0x0][0x28] ;  /* 0x00000a00ff017b82 */ /* 0x000e240000000800 */
[----:B------:R-:W1:Y:S01]  /*0010*/  S2R R0, SR_TID.X ;  /* 0x0000000000007919 */ /* 0x000e620000002100 */
[----:B------:R-:W2:Y:S01]  /*0020*/  LDC.64 R8, c[0x0][0x210] ;  /* 0x00008400ff087b82 */ /* 0x000ea20000000a00 */
[----:B------:R-:W-:Y:S01]  /*0030*/  ULDC.64 UR4, c[0x0][0x220] ;  /* 0x0000880000047ab9 */ /* 0x000fe20000000a00 */
[----:B------:R-:W-:Y:S01]  /*0040*/  CS2R R14, SRZ ;  /* 0x00000000000e7805 */ /* 0x000fe2000001ff00 */
[----:B------:R-:W3:Y:S05]  /*0050*/  S2R R3, SR_CTAID.X ;  /* 0x0000000000037919 */ /* 0x000eea0000002500 */
[----:B------:R-:W4:Y:S01]  /*0060*/  LDC.64 R4, c[0x0][0x218] ;  /* 0x00008600ff047b82 */ /* 0x000f220000000a00 */
[----:B-1----:R-:W-:-:S05]  /*0070*/  LOP3.LUT R0, R0, 0x7f, RZ, 0xc0, !PT ;  /* 0x0000007f00007812 */ /* 0x002fca00078ec0ff */
[----:B---3--:R-:W-:-:S05]  /*0080*/  IMAD R0, R3, 0x80, R0 ;  /* 0x0000008003007824 */ /* 0x008fca00078e0200 */
[----:B------:R-:W-:Y:S02]  /*0090*/  SHF.R.S32.HI R3, RZ, 0x1f, R0 ;  /* 0x0000001fff037819 */ /* 0x000fe40000011400 */
[----:B------:R-:W-:Y:S02]  /*00a0*/  ISETP.GE.AND P0, PT, R0, 0x4800, PT ;  /* 0x000048000000780c */ /* 0x000fe40003f06270 */
[----:B------:R-:W-:Y:S02]  /*00b0*/  LEA.HI R6, R3, R0, RZ, 0x9 ;  /* 0x0000000003067211 */ /* 0x000fe400078f48ff */
[----:B------:R-:W1:Y:S02]  /*00c0*/  LDC.64 R2, c[0x0][0x228] ;  /* 0x00008a00ff027b82 */ /* 0x000e640000000a00 */
[----:B------:R-:W-:Y:S02]  /*00d0*/  LOP3.LUT R7, R6, 0xfffffe00, RZ, 0xc0, !PT ;  /* 0xfffffe0006077812 */ /* 0x000fe400078ec0ff */
[----:B------:R-:W-:-:S03]  /*00e0*/  SHF.R.S32.HI R6, RZ, 0x9, R6 ;  /* 0x00000009ff067819 */ /* 0x000fc60000011406 */
[----:B------:R-:W-:Y:S02]  /*00f0*/  IMAD.IADD R11, R0, 0x1, -R7 ;  /* 0x00000001000b7824 */ /* 0x000fe400078e0a07 */
[----:B------:R-:W-:Y:S02]  /*0100*/  IMAD.SHL.U32 R6, R6, 0x100, RZ ;  /* 0x0000010006067824 */ /* 0x000fe400078e00ff */
[C---:B----4-:R-:W-:Y:S01]  /*0110*/  IMAD.WIDE R4, R11.reuse, 0x4, R4 ;  /* 0x000000040b047825 */ /* 0x050fe200078e0204 */
[C---:B------:R-:W-:Y:S02]  /*0120*/  ISETP.GE.AND P1, PT, R11.reuse, 0x100, PT ;  /* 0x000001000b00780c */ /* 0x040fe40003f26270 */
[--C-:B------:R-:W-:Y:S01]  /*0130*/  SHF.R.S32.HI R10, RZ, 0x1f, R6.reuse ;  /* 0x0000001fff0a7819 */ /* 0x100fe20000011406 */
[----:B------:R-:W-:Y:S01]  /*0140*/  IMAD.IADD R13, R11, 0x1, R6 ;  /* 0x000000010b0d7824 */ /* 0x000fe200078e0206 */
[----:B------:R-:W-:Y:S02]  /*0150*/  IADD3 R7, P3, R11, R6, RZ ;  /* 0x000000060b077210 */ /* 0x000fe40007f7e0ff */
[----:B------:R-:W-:Y:S01]  /*0160*/  ISETP.LT.AND P2, PT, R0, 0x4800, !P1 ;  /* 0x000048000000780c */ /* 0x000fe20004f41270 */
[----:B--2---:R-:W-:Y:S01]  /*0170*/  IMAD.WIDE R8, R13, 0x4, R8 ;  /* 0x000000040d087825 */ /* 0x004fe200078e0208 */
[----:B------:R-:W-:-:S02]  /*0180*/  LEA.HI.X.SX32 R10, R11, R10, 0x1, P3 ;  /* 0x0000000a0b0a7211 */ /* 0x000fc400018f0eff */
[----:B------:R-:W-:Y:S02]  /*0190*/  CS2R R12, SRZ ;  /* 0x00000000000c7805 */ /* 0x000fe4000001ff00 */
[----:B------:R-:W-:Y:S02]  /*01a0*/  ISETP.GT.AND P3, PT, R11, 0xff, !P0 ;  /* 0x000000ff0b00780c */ /* 0x000fe40004764270 */
[----:B------:R-:W-:Y:S01]  /*01b0*/  LEA R6, P4, R7, UR4, 0x2 ;  /* 0x0000000407067c11 */ /* 0x000fe2000f8810ff */
[----:B-1----:R-:W-:-:S03]  /*01c0*/  IMAD.WIDE R2, R11, 0x4, R2 ;  /* 0x000000040b027825 */ /* 0x002fc600078e0202 */
[----:B------:R-:W-:Y:S01]  /*01d0*/  LEA.HI.X R7, R7, UR5, R10, 0x2, P4 ;  /* 0x0000000507077c11 */ /* 0x000fe2000a0f140a */
[----:B------:R-:W-:Y:S01]  /*01e0*/  ULDC.64 UR4, c[0x0][0x208] ;  /* 0x0000820000047ab9 */ /* 0x000fe20000000a00 */
[----:B------:R-:W1:Y:S01]  /*01f0*/  LDC.64 R10, c[0x0][0x230] ;  /* 0x00008c00ff0a7b82 */ /* 0x000e620000000a00 */
[----:B------:R-:W2:Y:S04]  /*0200*/  @P2 LDG.E.EL R13, desc[UR4][R4.64] ;  /* 0x00000004040d2981 */ /* 0x000ea8000c2e1900 */
[----:B------:R-:W3:Y:S04]  /*0210*/  @P2 LDG.E.EL R12, desc[UR4][R8.64] ;  /* 0x00000004080c2981 */ /* 0x000ee8000c2e1900 */
[----:B------:R1:W4:Y:S04]  /*0220*/  @P3 LDG.E.EL R15, desc[UR4][R2.64+-0x400] ;  /* 0xfffc0004020f3981 */ /* 0x000328000c2e1900 */
[----:B------:R-:W5:Y:S01]  /*0230*/  @P3 LDG.E.EL R14, desc[UR4][R6.64+-0x400] ;  /* 0xfffc0004060e3981 */ /* 0x000f62000c2e1900 */
[----:B-1----:R-:W-:Y:S01]  /*0240*/  IMAD.WIDE R2, R0, 0x4, R10 ;  /* 0x0000000400027825 */ /* 0x002fe200078e020a */
[----:B--2---:R-:W-:-:S02]  /*0250*/  SEL R13, R13, RZ, P2 ;  /* 0x000000ff0d0d7207 */ /* 0x004fc40001000000 */
[----:B---3--:R-:W-:Y:S02]  /*0260*/  SEL R16, R12, RZ, P2 ;  /* 0x000000ff0c107207 */ /* 0x008fe40001000000 */
[----:B----4-:R-:W-:-:S03]  /*0270*/  SEL R15, R15, RZ, P3 ;  /* 0x000000ff0f0f7207 */ /* 0x010fc60001800000 */
[C---:B------:R-:W-:Y:S01]  /*0280*/  FADD R12, R16.reuse, R13 ;  /* 0x0000000d100c7221 */ /* 0x040fe20000000000 */
[----:B------:R-:W-:Y:S02]  /*0290*/  FSETP.GEU.AND P2, PT, R16, -R13, PT ;  /* 0x8000000d1000720b */ /* 0x000fe40003f4e000 */
[----:B-----5:R-:W-:Y:S02]  /*02a0*/  SEL R14, R14, RZ, P3 ;  /* 0x000000ff0e0e7207 */ /* 0x020fe40001800000 */
[----:B------:R-:W-:Y:S02]  /*02b0*/  FSEL R5, R12, RZ, P2 ;  /* 0x000000ff0c057208 */ /* 0x000fe40001000000 */
[C---:B------:R-:W-:Y:S01]  /*02c0*/  FSETP.GEU.AND P3, PT, R14.reuse, -R15, PT ;  /* 0x8000000f0e00720b */ /* 0x040fe20003f6e000 */
[----:B------:R-:W-:-:S05]  /*02d0*/  FADD R15, R14, R15 ;  /* 0x0000000f0e0f7221 */ /* 0x000fca0000000000 */
[----:B------:R-:W-:Y:S01]  /*02e0*/  @P1 FSEL R5, R15, RZ, P3 ;  /* 0x000000ff0f051208 */ /* 0x000fe20001800000 */
[----:B------:R-:W-:Y:S06]  /*02f0*/  @P0 EXIT ;  /* 0x000000000000094d */ /* 0x000fec0003800000 */
[----:B------:R-:W-:Y:S01]  /*0300*/  STG.E desc[UR4][R2.64], R5 ;  /* 0x0000000502007986 */ /* 0x000fe2000c101904 */
[----:B------:R-:W-:Y:S05]  /*0310*/  EXIT ;  /* 0x000000000000794d */ /* 0x000fea0003800000 */
.L_x_0:
[----:B------:R-:W-:-:S00]  /*0320*/  BRA `(.L_x_0) ;  /* 0xfffffffc00fc7947 */ /* 0x000fc0000383ffff */
[----:B------:R-:W-:-:S00]  /*0330*/  NOP ;  /* 0x0000000000007918 */ /* 0x000fc00000000000 */
        /* <DEDUP_REMOVED lines=12> */
.L_x_1:


//--------------------- .nv.constant0.triton_poi_fused_cat_27 --------------------------
	.section	.nv.constant0.triton_poi_fused_cat_27,"a",@progbits
	.sectionflags	@""
	.align	4
.nv.constant0.triton_poi_fused_cat_27:
	.zero		572
